	.headerflags	@"EF_CUDA_TEXMODE_UNIFIED EF_CUDA_64BIT_ADDRESS EF_CUDA_ACCELERATORS EF_CUDA_SM90 EF_CUDA_VIRTUAL_SM(EF_CUDA_SM90)"
	.elftype	@"ET_EXEC"


//--------------------- .nv.info                  --------------------------
	.section	.nv.info,"",@"SHT_CUDA_INFO"
	.align	4


	//----- nvinfo : EIATTR_REGCOUNT
	.align		4
        /*0000*/ 	.byte	0x04, 0x2f
        /*0002*/ 	.short	(.L_1 - .L_0)
	.align		4
.L_0:
        /*0004*/ 	.word	index@(triton_poi_fused_max_pool2d_with_indices_39)
        /*0008*/ 	.word	0x0000001a


	//----- nvinfo : EIATTR_MIN_STACK_SIZE
	.align		4
.L_1:
        /*000c*/ 	.byte	0x04, 0x12
        /*000e*/ 	.short	(.L_3 - .L_2)
	.align		4
.L_2:
        /*0010*/ 	.word	index@(triton_poi_fused_max_pool2d_with_indices_39)
        /*0014*/ 	.word	0x00000000


	//----- nvinfo : EIATTR_FRAME_SIZE
	.align		4
.L_3:
        /*0018*/ 	.byte	0x04, 0x11
        /*001a*/ 	.short	(.L_5 - .L_4)
	.align		4
.L_4:
        /*001c*/ 	.word	index@(triton_poi_fused_max_pool2d_with_indices_39)
        /*0020*/ 	.word	0x00000000


	//----- nvinfo : EIATTR_MIN_STACK_SIZE
	.align		4
.L_5:
        /*0024*/ 	.byte	0x04, 0x12
        /*0026*/ 	.short	(.L_7 - .L_6)
	.align		4
.L_6:
        /*0028*/ 	.word	index@(triton_poi_fused_max_pool2d_with_indices_39)
        /*002c*/ 	.word	0x00000000
.L_7:


//--------------------- .nv.info.triton_poi_fused_max_pool2d_with_indices_39 --------------------------
	.section	.nv.info.triton_poi_fused_max_pool2d_with_indices_39,"",@"SHT_CUDA_INFO"
	.sectionflags	@""
	.align	4


	//----- nvinfo : EIATTR_CUDA_API_VERSION
	.align		4
        /*0000*/ 	.byte	0x04, 0x37
        /*0002*/ 	.short	(.L_9 - .L_8)
.L_8:
        /*0004*/ 	.word	0x0000007c


	//----- nvinfo : EIATTR_KPARAM_INFO
	.align		4
.L_9:
        /*0008*/ 	.byte	0x04, 0x17
        /*000a*/ 	.short	(.L_11 - .L_10)
.L_10:
        /*000c*/ 	.word	0x00000000
        /*0010*/ 	.short	0x0003
        /*0012*/ 	.short	0x0018
        /*0014*/ 	.byte	0x00, 0xf0, 0x11, 0x00


	//----- nvinfo : EIATTR_KPARAM_INFO
	.align		4
.L_11:
        /*0018*/ 	.byte	0x04, 0x17
        /*001a*/ 	.short	(.L_13 - .L_12)
.L_12:
        /*001c*/ 	.word	0x00000000
        /*0020*/ 	.short	0x0002
        /*0022*/ 	.short	0x0010
        /*0024*/ 	.byte	0x00, 0xf4, 0x21, 0x00


	//----- nvinfo : EIATTR_KPARAM_INFO
	.align		4
.L_13:
        /*0028*/ 	.byte	0x04, 0x17
        /*002a*/ 	.short	(.L_15 - .L_14)
.L_14:
        /*002c*/ 	.word	0x00000000
        /*0030*/ 	.short	0x0001
        /*0032*/ 	.short	0x0008
        /*0034*/ 	.byte	0x00, 0xf4, 0x21, 0x00


	//----- nvinfo : EIATTR_KPARAM_INFO
	.align		4
.L_15:
        /*0038*/ 	.byte	0x04, 0x17
        /*003a*/ 	.short	(.L_17 - .L_16)
.L_16:
        /*003c*/ 	.word	0x00000000
        /*0040*/ 	.short	0x0000
        /*0042*/ 	.short	0x0000
        /*0044*/ 	.byte	0x00, 0xf4, 0x21, 0x00


	//----- nvinfo : EIATTR_SPARSE_MMA_MASK
	.align		4
.L_17:
        /*0048*/ 	.byte	0x03, 0x50
        /*004a*/ 	.short	0x0000


	//----- nvinfo : EIATTR_MAXREG_COUNT
	.align		4
        /*004c*/ 	.byte	0x03, 0x1b
        /*004e*/ 	.short	0x00ff


	//----- nvinfo : EIATTR_EXIT_INSTR_OFFSETS
	.align		4
        /*0050*/ 	.byte	0x04, 0x1c
        /*0052*/ 	.short	(.L_19 - .L_18)


	//   ....[0]....
.L_18:
        /*0054*/ 	.word	0x00000b40


	//----- nvinfo : EIATTR_REQNTID
	.align		4
.L_19:
        /*0058*/ 	.byte	0x04, 0x10
        /*005a*/ 	.short	(.L_21 - .L_20)
.L_20:
        /*005c*/ 	.word	0x00000100
        /*0060*/ 	.word	0x00000001
        /*0064*/ 	.word	0x00000001


	//----- nvinfo : EIATTR_CBANK_PARAM_SIZE
	.align		4
.L_21:
        /*0068*/ 	.byte	0x03, 0x19
        /*006a*/ 	.short	0x001c


	//----- nvinfo : EIATTR_PARAM_CBANK
	.align		4
        /*006c*/ 	.byte	0x04, 0x0a
        /*006e*/ 	.short	(.L_23 - .L_22)
	.align		4
.L_22:
        /*0070*/ 	.word	index@(.nv.constant0.triton_poi_fused_max_pool2d_with_indices_39)
        /*0074*/ 	.short	0x0210
        /*0076*/ 	.short	0x001c


	//----- nvinfo : EIATTR_SW_WAR
	.align		4
.L_23:
        /*0078*/ 	.byte	0x04, 0x36
        /*007a*/ 	.short	(.L_25 - .L_24)
.L_24:
        /*007c*/ 	.word	0x00000008
.L_25:


//--------------------- .nv.callgraph             --------------------------
	.section	.nv.callgraph,"",@"SHT_CUDA_CALLGRAPH"
	.align	4
	.sectionentsize	8
	.align		4
        /*0000*/ 	.word	0x00000000
	.align		4
        /*0004*/ 	.word	0xffffffff
	.align		4
        /*0008*/ 	.word	0x00000000
	.align		4
        /*000c*/ 	.word	0xfffffffe
	.align		4
        /*0010*/ 	.word	0x00000000
	.align		4
        /*0014*/ 	.word	0xfffffffd
	.align		4
        /*0018*/ 	.word	0x00000000
	.align		4
        /*001c*/ 	.word	0xfffffffc


//--------------------- .text.triton_poi_fused_max_pool2d_with_indices_39 --------------------------
	.section	.text.triton_poi_fused_max_pool2d_with_indices_39,"ax",@progbits
	.align	128
        .global         triton_poi_fused_max_pool2d_with_indices_39
        .type           triton_poi_fused_max_pool2d_with_indices_39,@function
        .size           triton_poi_fused_max_pool2d_with_indices_39,(.L_x_1 - triton_poi_fused_max_pool2d_with_indices_39)
        .other          triton_poi_fused_max_pool2d_with_indices_39,@"STO_CUDA_ENTRY STV_DEFAULT"
triton_poi_fused_max_pool2d_with_indices_39:
.text.triton_poi_fused_max_pool2d_with_indices_39:
[----:B------:R-:W-:Y:S01]  /*0000*/  LDC R1, c[0x0][0x28] ;  /* 0x00000a00ff017b82 */ /* 0x000fe20000000800 */
[----:B------:R-:W1:Y:S01]  /*0010*/  S2R R0, SR_TID.X ;  /* 0x0000000000007919 */ /* 0x000e620000002100 */
[----:B------:R-:W-:-:S06]  /*0020*/  IMAD.MOV.U32 R2, RZ, RZ, RZ ;  /* 0x000000ffff027224 */ /* 0x000fcc00078e00ff */
[----:B------:R-:W2:Y:S01]  /*0030*/  LDC.64 R4, c[0x0][0x210] ;  /* 0x00008400ff047b82 */ /* 0x000ea20000000a00 */
[----:B------:R-:W-:Y:S01]  /*0040*/  CS2R R10, SRZ ;  /* 0x00000000000a7805 */ /* 0x000fe2000001ff00 */
[----:B------:R-:W3:Y:S01]  /*0050*/  S2R R3, SR_CTAID.X ;  /* 0x0000000000037919 */ /* 0x000ee20000002500 */
[----:B------:R-:W-:Y:S01]  /*0060*/  ULDC.64 UR4, c[0x0][0x208] ;  /* 0x0000820000047ab9 */ /* 0x000fe20000000a00 */
[----:B------:R-:W-:Y:S02]  /*0070*/  CS2R R12, SRZ ;  /* 0x00000000000c7805 */ /* 0x000fe4000001ff00 */
[----:B------:R-:W-:Y:S01]  /*0080*/  CS2R R14, SRZ ;  /* 0x00000000000e7805 */ /* 0x000fe2000001ff00 */
[----:B------:R-:W-:Y:S01]  /*0090*/  ULDC.64 UR6, c[0x0][0x220] ;  /* 0x0000880000067ab9 */ /* 0x000fe20000000a00 */
[----:B-1----:R-:W-:-:S05]  /*00a0*/  IMAD.SHL.U32 R0, R0, 0x2, RZ ;  /* 0x0000000200007824 */ /* 0x002fca00078e00ff */
[----:B------:R-:W-:-:S05]  /*00b0*/  LOP3.LUT R0, R0, 0x1fe, RZ, 0xc0, !PT ;  /* 0x000001fe00007812 */ /* 0x000fca00078ec0ff */
[----:B---3--:R-:W-:-:S04]  /*00c0*/  IMAD R3, R3, 0x200, R0 ;  /* 0x0000020003037824 */ /* 0x008fc800078e0200 */
[----:B------:R-:W-:-:S04]  /*00d0*/  IMAD.HI R0, R3, -0x77777777, R2 ;  /* 0x8888888903007827 */ /* 0x000fc800078e0202 */
[C---:B------:R-:W-:Y:S01]  /*00e0*/  VIADD R17, R3.reuse, 0xffffe020 ;  /* 0xffffe02003117836 */ /* 0x040fe20000000000 */
[----:B------:R-:W-:Y:S01]  /*00f0*/  SHF.R.U32.HI R7, RZ, 0x1f, R0 ;  /* 0x0000001fff077819 */ /* 0x000fe20000011600 */
[----:B------:R-:W-:Y:S02]  /*0100*/  VIADD R19, R3, 0xffffe200 ;  /* 0xffffe20003137836 */ /* 0x000fe40000000000 */
[--C-:B--2---:R-:W-:Y:S01]  /*0110*/  IMAD.WIDE R16, R17, 0x4, R4.reuse ;  /* 0x0000000411107825 */ /* 0x104fe200078e0204 */
[CC--:B------:R-:W-:Y:S02]  /*0120*/  LEA.HI.SX32 R2, R0.reuse, R7.reuse, 0x18 ;  /* 0x0000000700027211 */ /* 0x0c0fe400078fc2ff */
[----:B------:R-:W-:Y:S01]  /*0130*/  LEA.HI.SX32 R7, R0, R7, 0x14 ;  /* 0x0000000700077211 */ /* 0x000fe200078fa2ff */
[----:B------:R-:W-:Y:S01]  /*0140*/  IMAD.WIDE R18, R19, 0x4, R4 ;  /* 0x0000000413127825 */ /* 0x000fe200078e0204 */
[----:B------:R-:W-:Y:S02]  /*0150*/  LEA.HI R0, R2, R2, RZ, 0x4 ;  /* 0x0000000202007211 */ /* 0x000fe400078f20ff */
[----:B------:R-:W-:-:S02]  /*0160*/  LEA.HI R6, R7, R7, RZ, 0x4 ;  /* 0x0000000707067211 */ /* 0x000fc400078f20ff */
[----:B------:R-:W-:Y:S02]  /*0170*/  LOP3.LUT R9, R0, 0xfffffff0, RZ, 0xc0, !PT ;  /* 0xfffffff000097812 */ /* 0x000fe400078ec0ff */
[----:B------:R-:W-:-:S03]  /*0180*/  LOP3.LUT R6, R6, 0xfffffff0, RZ, 0xc0, !PT ;  /* 0xfffffff006067812 */ /* 0x000fc600078ec0ff */
[----:B------:R-:W-:Y:S01]  /*0190*/  IMAD.IADD R2, R2, 0x1, -R9 ;  /* 0x0000000102027824 */ /* 0x000fe200078e0a09 */
[----:B------:R-:W-:Y:S01]  /*01a0*/  CS2R R8, SRZ ;  /* 0x0000000000087805 */ /* 0x000fe2000001ff00 */
[----:B------:R-:W-:Y:S02]  /*01b0*/  IMAD.IADD R7, R7, 0x1, -R6 ;  /* 0x0000000107077824 */ /* 0x000fe400078e0a06 */
[C---:B------:R-:W-:Y:S01]  /*01c0*/  VIADD R0, R2.reuse, 0x1 ;  /* 0x0000000102007836 */ /* 0x040fe20000000000 */
[C---:B------:R-:W-:Y:S02]  /*01d0*/  ISETP.GT.AND P2, PT, R2.reuse, RZ, PT ;  /* 0x000000ff0200720c */ /* 0x040fe40003f44270 */
[----:B------:R-:W-:Y:S02]  /*01e0*/  ISETP.GT.AND P0, PT, R2, -0x1, PT ;  /* 0xffffffff0200780c */ /* 0x000fe40003f04270 */
[C---:B------:R-:W-:Y:S02]  /*01f0*/  ISETP.GT.AND P4, PT, R7.reuse, RZ, P2 ;  /* 0x000000ff0700720c */ /* 0x040fe40001784270 */
[----:B------:R-:W-:-:S02]  /*0200*/  ISETP.GT.AND P0, PT, R7, RZ, P0 ;  /* 0x000000ff0700720c */ /* 0x000fc40000704270 */
[----:B------:R-:W-:-:S04]  /*0210*/  ISETP.GE.U32.AND P1, PT, R0, 0x10, PT ;  /* 0x000000100000780c */ /* 0x000fc80003f26070 */
[----:B------:R-:W-:Y:S01]  /*0220*/  ISETP.GT.AND P3, PT, R7, RZ, !P1 ;  /* 0x000000ff0700720c */ /* 0x000fe20004f64270 */
[----:B------:R-:W-:-:S04]  /*0230*/  VIADD R21, R3, 0xffffe3e0 ;  /* 0xffffe3e003157836 */ /* 0x000fc80000000000 */
[----:B------:R1:W2:Y:S04]  /*0240*/  @P4 LDG.E.64 R8, desc[UR4][R16.64] ;  /* 0x0000000410084981 */ /* 0x0002a8000c1e1b00 */
[----:B------:R2:W3:Y:S01]  /*0250*/  @P0 LDG.E.64 R10, desc[UR4][R18.64] ;  /* 0x00000004120a0981 */ /* 0x0004e2000c1e1b00 */
[----:B------:R-:W-:Y:S01]  /*0260*/  IMAD.WIDE R20, R21, 0x4, R4 ;  /* 0x0000000415147825 */ /* 0x000fe200078e0204 */
[----:B------:R-:W-:-:S04]  /*0270*/  ISETP.GT.AND P2, PT, R7, -0x1, P2 ;  /* 0xffffffff0700780c */ /* 0x000fc80001744270 */
[----:B------:R-:W4:Y:S01]  /*0280*/  @P3 LDG.E.64 R12, desc[UR4][R20.64] ;  /* 0x00000004140c3981 */ /* 0x000f22000c1e1b00 */
[----:B------:R-:W-:-:S04]  /*0290*/  VIADD R23, R3, 0xfffffe20 ;  /* 0xfffffe2003177836 */ /* 0x000fc80000000000 */
[----:B-1----:R-:W-:-:S05]  /*02a0*/  IMAD.WIDE R16, R23, 0x4, R4 ;  /* 0x0000000417107825 */ /* 0x002fca00078e0204 */
[----:B------:R-:W5:Y:S01]  /*02b0*/  @P2 LDG.E.64 R14, desc[UR4][R16.64] ;  /* 0x00000004100e2981 */ /* 0x000f62000c1e1b00 */
[----:B--2---:R-:W-:Y:S02]  /*02c0*/  SEL R19, R8, 0xff800000, P4 ;  /* 0xff80000008137807 */ /* 0x004fe40002000000 */
[----:B------:R-:W-:Y:S02]  /*02d0*/  SEL R8, R9, 0xff800000, P4 ;  /* 0xff80000009087807 */ /* 0x000fe40002000000 */
[----:B---3--:R-:W-:Y:S02]  /*02e0*/  SEL R11, R11, 0xff800000, P0 ;  /* 0xff8000000b0b7807 */ /* 0x008fe40000000000 */
[----:B------:R-:W-:Y:S02]  /*02f0*/  SEL R10, R10, 0xff800000, P0 ;  /* 0xff8000000a0a7807 */ /* 0x000fe40000000000 */
[----:B------:R-:W-:Y:S02]  /*0300*/  FSETP.GT.AND P5, PT, R11, R8, PT ;  /* 0x000000080b00720b */ /* 0x000fe40003fa4000 */
[----:B------:R-:W-:-:S02]  /*0310*/  FSETP.GT.AND P6, PT, R10, R19, PT ;  /* 0x000000130a00720b */ /* 0x000fc40003fc4000 */
[----:B----4-:R-:W-:Y:S02]  /*0320*/  SEL R9, R12, 0xff800000, P3 ;  /* 0xff8000000c097807 */ /* 0x010fe40001800000 */
[----:B------:R-:W-:Y:S02]  /*0330*/  SEL R6, R13, 0xff800000, P3 ;  /* 0xff8000000d067807 */ /* 0x000fe40001800000 */
[----:B------:R-:W-:Y:S02]  /*0340*/  FSETP.NAN.AND P4, PT, R9, R9, PT ;  /* 0x000000090900720b */ /* 0x000fe40003f88000 */
[C---:B------:R-:W-:Y:S02]  /*0350*/  FSETP.NAN.AND P3, PT, R11.reuse, R11, PT ;  /* 0x0000000b0b00720b */ /* 0x040fe40003f68000 */
[----:B------:R-:W-:Y:S02]  /*0360*/  FSETP.NAN.AND P0, PT, R10, R10, PT ;  /* 0x0000000a0a00720b */ /* 0x000fe40003f08000 */
[----:B------:R-:W-:-:S02]  /*0370*/  @!P5 SEL R11, R11, R8, P3 ;  /* 0x000000080b0bd207 */ /* 0x000fc40001800000 */
[----:B------:R-:W-:Y:S02]  /*0380*/  @!P6 SEL R10, R10, R19, P0 ;  /* 0x000000130a0ae207 */ /* 0x000fe40000000000 */
[----:B------:R-:W-:Y:S02]  /*0390*/  FSETP.NAN.AND P3, PT, R6, R6, PT ;  /* 0x000000060600720b */ /* 0x000fe40003f68000 */
[----:B------:R-:W-:Y:S02]  /*03a0*/  FSETP.GEU.AND P0, PT, R10, R9, PT ;  /* 0x000000090a00720b */ /* 0x000fe40003f0e000 */
[----:B-----5:R-:W-:Y:S02]  /*03b0*/  SEL R13, R15, 0xff800000, P2 ;  /* 0xff8000000f0d7807 */ /* 0x020fe40001000000 */
[----:B------:R-:W-:Y:S02]  /*03c0*/  SEL R14, R14, 0xff800000, P2 ;  /* 0xff8000000e0e7807 */ /* 0x000fe40001000000 */
[----:B------:R-:W-:-:S02]  /*03d0*/  @!P4 SEL R9, R9, R10, !P0 ;  /* 0x0000000a0909c207 */ /* 0x000fc40004000000 */
[----:B------:R-:W-:Y:S02]  /*03e0*/  FSETP.NAN.AND P2, PT, R13, R13, PT ;  /* 0x0000000d0d00720b */ /* 0x000fe40003f48000 */
[----:B------:R-:W-:Y:S02]  /*03f0*/  FSETP.GEU.AND P4, PT, R11, R6, PT ;  /* 0x000000060b00720b */ /* 0x000fe40003f8e000 */
[----:B------:R-:W-:Y:S02]  /*0400*/  P2R R12, PR, RZ, 0x40 ;  /* 0x00000040ff0c7803 */ /* 0x000fe40000000000 */
[----:B------:R-:W-:Y:S01]  /*0410*/  @!P3 SEL R6, R6, R11, !P4 ;  /* 0x0000000b0606b207 */ /* 0x000fe20006000000 */
[----:B------:R-:W-:Y:S01]  /*0420*/  IMAD.WIDE R10, R3, 0x4, R4 ;  /* 0x00000004030a7825 */ /* 0x000fe200078e0204 */
[----:B------:R-:W-:Y:S02]  /*0430*/  P2R R15, PR, RZ, 0x1 ;  /* 0x00000001ff0f7803 */ /* 0x000fe40000000000 */
[----:B------:R-:W-:-:S02]  /*0440*/  FSETP.GEU.AND P6, PT, R6, R13, PT ;  /* 0x0000000d0600720b */ /* 0x000fc40003fce000 */
[----:B------:R-:W-:Y:S02]  /*0450*/  FSETP.GEU.AND P0, PT, R9, R14, PT ;  /* 0x0000000e0900720b */ /* 0x000fe40003f0e000 */
[----:B------:R-:W-:Y:S02]  /*0460*/  @!P2 SEL R13, R13, R6, !P6 ;  /* 0x000000060d0da207 */ /* 0x000fe40007000000 */
[----:B------:R-:W-:Y:S02]  /*0470*/  FSETP.NAN.AND P2, PT, R14, R14, PT ;  /* 0x0000000e0e00720b */ /* 0x000fe40003f48000 */
[C---:B------:R-:W-:Y:S02]  /*0480*/  LOP3.LUT R6, R7.reuse, R2, RZ, 0xfc, !PT ;  /* 0x0000000207067212 */ /* 0x040fe400078efcff */
[----:B------:R-:W-:Y:S02]  /*0490*/  P2R R21, PR, RZ, 0x1 ;  /* 0x00000001ff157803 */ /* 0x000fe40000000000 */
[----:B------:R-:W-:-:S02]  /*04a0*/  ISETP.GT.AND P1, PT, R7, -0x1, !P1 ;  /* 0xffffffff0700780c */ /* 0x000fc40004f24270 */
[----:B------:R-:W-:Y:S02]  /*04b0*/  P2R R20, PR, RZ, 0x40 ;  /* 0x00000040ff147803 */ /* 0x000fe40000000000 */
[----:B------:R-:W-:-:S03]  /*04c0*/  P2R R16, PR, RZ, 0x20 ;  /* 0x00000020ff107803 */ /* 0x000fc60000000000 */
[----:B------:R-:W-:Y:S02]  /*04d0*/  @!P2 SEL R14, R14, R9, !P0 ;  /* 0x000000090e0ea207 */ /* 0x000fe40004000000 */
[----:B------:R-:W-:Y:S02]  /*04e0*/  CS2R R8, SRZ ;  /* 0x0000000000087805 */ /* 0x000fe4000001ff00 */
[----:B------:R-:W-:-:S13]  /*04f0*/  ISETP.GT.AND P2, PT, R6, -0x1, PT ;  /* 0xffffffff0600780c */ /* 0x000fda0003f44270 */
[----:B------:R-:W2:Y:S02]  /*0500*/  @P2 LDG.E.64 R8, desc[UR4][R10.64] ;  /* 0x000000040a082981 */ /* 0x000ea4000c1e1b00 */
[----:B--2---:R-:W-:Y:S02]  /*0510*/  SEL R19, R8, 0xff800000, P2 ;  /* 0xff80000008137807 */ /* 0x004fe40001000000 */
[----:B------:R-:W-:Y:S02]  /*0520*/  SEL R6, R9, 0xff800000, P2 ;  /* 0xff80000009067807 */ /* 0x000fe40001000000 */
[----:B------:R-:W-:Y:S02]  /*0530*/  CS2R R8, SRZ ;  /* 0x0000000000087805 */ /* 0x000fe4000001ff00 */
[-C--:B------:R-:W-:Y:S02]  /*0540*/  FSETP.NAN.AND P2, PT, R19, R19.reuse, PT ;  /* 0x000000131300720b */ /* 0x080fe40003f48000 */
[----:B------:R-:W-:-:S04]  /*0550*/  FSETP.GEU.AND P0, PT, R14, R19, PT ;  /* 0x000000130e00720b */ /* 0x000fc80003f0e000 */
[----:B------:R-:W-:-:S07]  /*0560*/  P2R R17, PR, RZ, 0x1 ;  /* 0x00000001ff117803 */ /* 0x000fce0000000000 */
[----:B------:R-:W-:Y:S02]  /*0570*/  @!P2 SEL R19, R19, R14, !P0 ;  /* 0x0000000e1313a207 */ /* 0x000fe40004000000 */
[-C--:B------:R-:W-:Y:S02]  /*0580*/  FSETP.NAN.AND P2, PT, R6, R6.reuse, PT ;  /* 0x000000060600720b */ /* 0x080fe40003f48000 */
[----:B------:R-:W-:-:S04]  /*0590*/  FSETP.GEU.AND P0, PT, R13, R6, PT ;  /* 0x000000060d00720b */ /* 0x000fc80003f0e000 */
[----:B------:R-:W-:-:S07]  /*05a0*/  P2R R14, PR, RZ, 0x1 ;  /* 0x00000001ff0e7803 */ /* 0x000fce0000000000 */
[----:B------:R-:W-:Y:S01]  /*05b0*/  @!P2 SEL R6, R6, R13, !P0 ;  /* 0x0000000d0606a207 */ /* 0x000fe20004000000 */
[----:B------:R-:W-:Y:S01]  /*05c0*/  VIADD R13, R3, 0x1e0 ;  /* 0x000001e0030d7836 */ /* 0x000fe20000000000 */
[----:B------:R-:W-:-:S03]  /*05d0*/  ISETP.NE.AND P0, PT, R12, RZ, PT ;  /* 0x000000ff0c00720c */ /* 0x000fc60003f05270 */
[----:B------:R-:W-:-:S05]  /*05e0*/  IMAD.WIDE R10, R13, 0x4, R4 ;  /* 0x000000040d0a7825 */ /* 0x000fca00078e0204 */
[----:B------:R-:W2:Y:S01]  /*05f0*/  @P1 LDG.E.64 R8, desc[UR4][R10.64] ;  /* 0x000000040a081981 */ /* 0x000ea2000c1e1b00 */
[----:B------:R-:W-:Y:S01]  /*0600*/  VIADD R13, R7, 0x1 ;  /* 0x00000001070d7836 */ /* 0x000fe20000000000 */
[----:B--2---:R-:W-:Y:S01]  /*0610*/  SEL R12, R9, 0xff800000, P1 ;  /* 0xff800000090c7807 */ /* 0x004fe20000800000 */
[----:B------:R-:W-:Y:S01]  /*0620*/  VIADD R9, R3, 0x1c20 ;  /* 0x00001c2003097836 */ /* 0x000fe20000000000 */
[----:B------:R-:W-:Y:S02]  /*0630*/  SEL R18, R8, 0xff800000, P1 ;  /* 0xff80000008127807 */ /* 0x000fe40000800000 */
[----:B------:R-:W-:Y:S01]  /*0640*/  FSETP.NAN.AND P1, PT, R12, R12, PT ;  /* 0x0000000c0c00720b */ /* 0x000fe20003f28000 */
[----:B------:R-:W-:Y:S01]  /*0650*/  IMAD.WIDE R8, R9, 0x4, R4 ;  /* 0x0000000409087825 */ /* 0x000fe200078e0204 */
[----:B------:R-:W-:Y:S02]  /*0660*/  FSETP.NAN.AND P3, PT, R18, R18, PT ;  /* 0x000000121200720b */ /* 0x000fe40003f68000 */
[----:B------:R-:W-:-:S02]  /*0670*/  FSETP.GEU.AND P2, PT, R6, R12, PT ;  /* 0x0000000c0600720b */ /* 0x000fc40003f4e000 */
[----:B------:R-:W-:Y:S02]  /*0680*/  SEL R11, RZ, 0x1, !P0 ;  /* 0x00000001ff0b7807 */ /* 0x000fe40004000000 */
[----:B------:R-:W-:-:S05]  /*0690*/  P2R R22, PR, RZ, 0x4 ;  /* 0x00000004ff167803 */ /* 0x000fca0000000000 */
[----:B------:R-:W-:Y:S02]  /*06a0*/  @!P1 SEL R12, R12, R6, !P2 ;  /* 0x000000060c0c9207 */ /* 0x000fe40005000000 */
[----:B------:R-:W-:Y:S02]  /*06b0*/  CS2R R6, SRZ ;  /* 0x0000000000067805 */ /* 0x000fe4000001ff00 */
[----:B------:R-:W-:Y:S02]  /*06c0*/  FSETP.GEU.AND P1, PT, R19, R18, PT ;  /* 0x000000121300720b */ /* 0x000fe40003f2e000 */
[----:B------:R-:W-:Y:S02]  /*06d0*/  ISETP.NE.AND P2, PT, R21, RZ, PT ;  /* 0x000000ff1500720c */ /* 0x000fe40003f45270 */
[----:B------:R-:W-:Y:S02]  /*06e0*/  @!P3 SEL R18, R18, R19, !P1 ;  /* 0x000000131212b207 */ /* 0x000fe40004800000 */
[----:B------:R-:W-:-:S02]  /*06f0*/  ISETP.GE.U32.AND P3, PT, R13, 0x10, PT ;  /* 0x000000100d00780c */ /* 0x000fc40003f66070 */
[----:B------:R-:W-:Y:S02]  /*0700*/  P2R R21, PR, RZ, 0x4 ;  /* 0x00000004ff157803 */ /* 0x000fe40000000000 */
[----:B------:R-:W-:Y:S02]  /*0710*/  ISETP.GT.AND P6, PT, R2, RZ, !P3 ;  /* 0x000000ff0200720c */ /* 0x000fe40005fc4270 */
[----:B------:R-:W-:-:S11]  /*0720*/  ISETP.NE.AND P2, PT, R20, RZ, PT ;  /* 0x000000ff1400720c */ /* 0x000fd60003f45270 */
[----:B------:R1:W2:Y:S01]  /*0730*/  @P6 LDG.E.64 R6, desc[UR4][R8.64] ;  /* 0x0000000408066981 */ /* 0x0002a2000c1e1b00 */
[----:B------:R-:W-:Y:S02]  /*0740*/  ISETP.GT.AND P3, PT, R2, -0x1, !P3 ;  /* 0xffffffff0200780c */ /* 0x000fe40005f64270 */
[----:B-1----:R-:W-:Y:S02]  /*0750*/  CS2R R8, SRZ ;  /* 0x0000000000087805 */ /* 0x002fe4000001ff00 */
[----:B--2---:R-:W-:Y:S02]  /*0760*/  SEL R6, R6, 0xff800000, P6 ;  /* 0xff80000006067807 */ /* 0x004fe40003000000 */
[----:B------:R-:W-:Y:S02]  /*0770*/  SEL R7, R7, 0xff800000, P6 ;  /* 0xff80000007077807 */ /* 0x000fe40003000000 */
[-C--:B------:R-:W-:Y:S02]  /*0780*/  FSETP.NAN.AND P5, PT, R6, R6.reuse, PT ;  /* 0x000000060600720b */ /* 0x080fe40003fa8000 */
[----:B------:R-:W-:-:S02]  /*0790*/  FSETP.GEU.AND P6, PT, R18, R6, PT ;  /* 0x000000061200720b */ /* 0x000fc40003fce000 */
[----:B------:R-:W-:-:S09]  /*07a0*/  FSETP.NAN.AND P0, PT, R7, R7, PT ;  /* 0x000000070700720b */ /* 0x000fd20003f08000 */
[----:B------:R-:W-:Y:S02]  /*07b0*/  @!P5 SEL R6, R6, R18, !P6 ;  /* 0x000000120606d207 */ /* 0x000fe40007000000 */
[----:B------:R-:W-:-:S04]  /*07c0*/  ISETP.NE.AND P5, PT, R16, RZ, PT ;  /* 0x000000ff1000720c */ /* 0x000fc80003fa5270 */
[----:B------:R-:W-:Y:S02]  /*07d0*/  SEL R10, RZ, 0x1, !P5 ;  /* 0x00000001ff0a7807 */ /* 0x000fe40006800000 */
[----:B------:R-:W-:-:S04]  /*07e0*/  FSETP.GEU.AND P5, PT, R12, R7, PT ;  /* 0x000000070c00720b */ /* 0x000fc80003fae000 */
[----:B------:R-:W-:Y:S02]  /*07f0*/  @!P0 SEL R7, R7, R12, !P5 ;  /* 0x0000000c07078207 */ /* 0x000fe40006800000 */
[----:B------:R-:W-:Y:S02]  /*0800*/  ISETP.NE.AND P0, PT, R15, RZ, PT ;  /* 0x000000ff0f00720c */ /* 0x000fe40003f05270 */
[----:B------:R-:W-:Y:S02]  /*0810*/  SEL R15, R10, 0x2, P4 ;  /* 0x000000020a0f7807 */ /* 0x000fe40002000000 */
[----:B------:R-:W-:Y:S01]  /*0820*/  SEL R12, R11, 0x2, P0 ;  /* 0x000000020b0c7807 */ /* 0x000fe20000000000 */
[----:B------:R-:W-:-:S04]  /*0830*/  VIADD R11, R3, 0x1e00 ;  /* 0x00001e00030b7836 */ /* 0x000fc80000000000 */
[----:B------:R-:W-:-:S05]  /*0840*/  IMAD.WIDE R10, R11, 0x4, R4 ;  /* 0x000000040b0a7825 */ /* 0x000fca00078e0204 */
[----:B------:R1:W2:Y:S01]  /*0850*/  @P3 LDG.E.64 R8, desc[UR4][R10.64] ;  /* 0x000000040a083981 */ /* 0x0002a2000c1e1b00 */
[----:B------:R-:W-:Y:S02]  /*0860*/  SEL R15, R15, 0x3, P2 ;  /* 0x000000030f0f7807 */ /* 0x000fe40001000000 */
[----:B------:R-:W-:Y:S02]  /*0870*/  ISETP.NE.AND P2, PT, R21, RZ, PT ;  /* 0x000000ff1500720c */ /* 0x000fe40003f45270 */
[----:B------:R-:W-:Y:S02]  /*0880*/  LOP3.LUT R0, R13, R0, RZ, 0xfc, !PT ;  /* 0x000000000d007212 */ /* 0x000fe400078efcff */
[----:B------:R-:W-:Y:S02]  /*0890*/  SEL R12, R12, 0x3, P2 ;  /* 0x000000030c0c7807 */ /* 0x000fe40001000000 */
[----:B------:R-:W-:Y:S01]  /*08a0*/  ISETP.NE.AND P2, PT, R22, RZ, PT ;  /* 0x000000ff1600720c */ /* 0x000fe20003f45270 */
[----:B-1----:R-:W-:-:S04]  /*08b0*/  VIADD R11, R3, 0x1fe0 ;  /* 0x00001fe0030b7836 */ /* 0x002fc80000000000 */
[----:B------:R-:W-:Y:S02]  /*08c0*/  IMAD.WIDE R10, R11, 0x4, R4 ;  /* 0x000000040b0a7825 */ /* 0x000fe400078e0204 */
[----:B------:R-:W1:Y:S01]  /*08d0*/  LDC.64 R4, c[0x0][0x218] ;  /* 0x00008600ff047b82 */ /* 0x000e620000000a00 */
[----:B--2---:R-:W-:-:S04]  /*08e0*/  SEL R2, R9, 0xff800000, P3 ;  /* 0xff80000009027807 */ /* 0x004fc80001800000 */
[-C--:B------:R-:W-:Y:S02]  /*08f0*/  FSETP.NAN.AND P0, PT, R2, R2.reuse, PT ;  /* 0x000000020200720b */ /* 0x080fe40003f08000 */
[----:B------:R-:W-:-:S11]  /*0900*/  FSETP.GEU.AND P4, PT, R7, R2, PT ;  /* 0x000000020700720b */ /* 0x000fd60003f8e000 */
[----:B------:R-:W-:Y:S02]  /*0910*/  @!P0 SEL R2, R2, R7, !P4 ;  /* 0x0000000702028207 */ /* 0x000fe40006000000 */
[----:B------:R-:W-:Y:S02]  /*0920*/  ISETP.NE.AND P0, PT, R17, RZ, PT ;  /* 0x000000ff1100720c */ /* 0x000fe40003f05270 */
[----:B------:R-:W-:Y:S02]  /*0930*/  SEL R7, R8, 0xff800000, P3 ;  /* 0xff80000008077807 */ /* 0x000fe40001800000 */
[----:B------:R-:W-:Y:S02]  /*0940*/  CS2R R8, SRZ ;  /* 0x0000000000087805 */ /* 0x000fe4000001ff00 */
[----:B------:R-:W-:Y:S02]  /*0950*/  SEL R12, R12, 0x4, P0 ;  /* 0x000000040c0c7807 */ /* 0x000fe40000000000 */
[----:B------:R-:W-:-:S02]  /*0960*/  ISETP.GE.U32.AND P0, PT, R0, 0x10, PT ;  /* 0x000000100000780c */ /* 0x000fc40003f06070 */
[----:B------:R-:W-:-:S11]  /*0970*/  ISETP.NE.AND P3, PT, R14, RZ, PT ;  /* 0x000000ff0e00720c */ /* 0x000fd60003f65270 */
[----:B------:R2:W3:Y:S01]  /*0980*/  @!P0 LDG.E.64 R8, desc[UR4][R10.64] ;  /* 0x000000040a088981 */ /* 0x0004e2000c1e1b00 */
[----:B------:R-:W-:Y:S01]  /*0990*/  SEL R15, R15, 0x4, P3 ;  /* 0x000000040f0f7807 */ /* 0x000fe20001800000 */
[----:B-1----:R-:W-:Y:S01]  /*09a0*/  IMAD.WIDE R4, R3, 0x4, R4 ;  /* 0x0000000403047825 */ /* 0x002fe200078e0204 */
[-C--:B------:R-:W-:Y:S02]  /*09b0*/  FSETP.NAN.AND P3, PT, R7, R7.reuse, PT ;  /* 0x000000070700720b */ /* 0x080fe40003f68000 */
[----:B------:R-:W-:Y:S02]  /*09c0*/  SEL R12, R12, 0x5, P1 ;  /* 0x000000050c0c7807 */ /* 0x000fe40000800000 */
[----:B------:R-:W-:Y:S02]  /*09d0*/  FSETP.GEU.AND P1, PT, R6, R7, PT ;  /* 0x000000070600720b */ /* 0x000fe40003f2e000 */
[----:B------:R-:W-:Y:S02]  /*09e0*/  SEL R15, R15, 0x5, P2 ;  /* 0x000000050f0f7807 */ /* 0x000fe40001000000 */
[----:B------:R-:W-:-:S02]  /*09f0*/  SEL R12, R12, 0x6, P6 ;  /* 0x000000060c0c7807 */ /* 0x000fc40003000000 */
[----:B------:R-:W-:Y:S02]  /*0a00*/  SEL R15, R15, 0x6, P5 ;  /* 0x000000060f0f7807 */ /* 0x000fe40002800000 */
[----:B------:R-:W-:Y:S02]  /*0a10*/  SEL R12, R12, 0x7, P1 ;  /* 0x000000070c0c7807 */ /* 0x000fe40000800000 */
[----:B------:R-:W-:Y:S02]  /*0a20*/  @!P3 SEL R7, R7, R6, !P1 ;  /* 0x000000060707b207 */ /* 0x000fe40004800000 */
[----:B------:R-:W-:Y:S02]  /*0a30*/  SEL R15, R15, 0x7, P4 ;  /* 0x000000070f0f7807 */ /* 0x000fe40002000000 */
[----:B--2---:R-:W-:-:S04]  /*0a40*/  IADD3 R10, P4, R3, UR6, RZ ;  /* 0x00000006030a7c10 */ /* 0x004fc8000ff9e0ff */
[----:B------:R-:W-:Y:S02]  /*0a50*/  LEA.HI.X.SX32 R11, R3, UR7, 0x1, P4 ;  /* 0x00000007030b7c11 */ /* 0x000fe4000a0f0eff */
[----:B---3--:R-:W-:Y:S02]  /*0a60*/  SEL R9, R9, 0xff800000, !P0 ;  /* 0xff80000009097807 */ /* 0x008fe40004000000 */
[----:B------:R-:W-:Y:S02]  /*0a70*/  SEL R8, R8, 0xff800000, !P0 ;  /* 0xff80000008087807 */ /* 0x000fe40004000000 */
[----:B------:R-:W-:Y:S02]  /*0a80*/  FSETP.NAN.AND P2, PT, R9, R9, PT ;  /* 0x000000090900720b */ /* 0x000fe40003f48000 */
[-C--:B------:R-:W-:Y:S02]  /*0a90*/  FSETP.NAN.AND P0, PT, R8, R8.reuse, PT ;  /* 0x000000080800720b */ /* 0x080fe40003f08000 */
[----:B------:R-:W-:-:S02]  /*0aa0*/  FSETP.GEU.AND P3, PT, R7, R8, PT ;  /* 0x000000080700720b */ /* 0x000fc40003f6e000 */
[----:B------:R-:W-:Y:S02]  /*0ab0*/  FSETP.GEU.AND P1, PT, R2, R9, PT ;  /* 0x000000090200720b */ /* 0x000fe40003f2e000 */
[----:B------:R-:W-:Y:S02]  /*0ac0*/  SEL R12, R12, 0x8, P3 ;  /* 0x000000080c0c7807 */ /* 0x000fe40001800000 */
[----:B------:R-:W-:Y:S02]  /*0ad0*/  SEL R15, R15, 0x8, P1 ;  /* 0x000000080f0f7807 */ /* 0x000fe40000800000 */
[----:B------:R-:W-:Y:S02]  /*0ae0*/  LOP3.LUT R12, R12, 0xff, RZ, 0xc0, !PT ;  /* 0x000000ff0c0c7812 */ /* 0x000fe400078ec0ff */
[----:B------:R-:W-:Y:S02]  /*0af0*/  @!P2 SEL R9, R9, R2, !P1 ;  /* 0x000000020909a207 */ /* 0x000fe40004800000 */
[----:B------:R-:W-:Y:S01]  /*0b00*/  @!P0 SEL R8, R8, R7, !P3 ;  /* 0x0000000708088207 */ /* 0x000fe20005800000 */
[----:B------:R-:W-:-:S04]  /*0b10*/  IMAD R15, R15, 0x100, R12 ;  /* 0x000001000f0f7824 */ /* 0x000fc800078e020c */
[----:B------:R-:W-:Y:S04]  /*0b20*/  STG.E.64 desc[UR4][R4.64], R8 ;  /* 0x0000000804007986 */ /* 0x000fe8000c101b04 */
[----:B------:R-:W-:Y:S01]  /*0b30*/  STG.E.U16 desc[UR4][R10.64], R15 ;  /* 0x0000000f0a007986 */ /* 0x000fe2000c101504 */
[----:B------:R-:W-:Y:S05]  /*0b40*/  EXIT ;  /* 0x000000000000794d */ /* 0x000fea0003800000 */
.L_x_0:
[----:B------:R-:W-:-:S00]  /*0b50*/  BRA `(.L_x_0) ;  /* 0xfffffffc00fc7947 */ /* 0x000fc0000383ffff */
[----:B------:R-:W-:-:S00]  /*0b60*/  NOP ;  /* 0x0000000000007918 */ /* 0x000fc00000000000 */
        /* <DEDUP_REMOVED lines=9> */
.L_x_1:


//--------------------- .nv.constant0.triton_poi_fused_max_pool2d_with_indices_39 --------------------------
	.section	.nv.constant0.triton_poi_fused_max_pool2d_with_indices_39,"a",@progbits
	.sectionflags	@""
	.align	4
.nv.constant0.triton_poi_fused_max_pool2d_with_indices_39:
	.zero		556
